	.headerflags	@"EF_CUDA_TEXMODE_UNIFIED EF_CUDA_64BIT_ADDRESS EF_CUDA_SM89 EF_CUDA_VIRTUAL_SM(EF_CUDA_SM89)"
	.elftype	@"ET_EXEC"


//--------------------- .nv.info                  --------------------------
	.section	.nv.info,"",@"SHT_CUDA_INFO"
	.align	4


	//----- nvinfo : EIATTR_REGCOUNT
	.align		4
        /*0000*/ 	.byte	0x04, 0x2f
        /*0002*/ 	.short	(.L_1 - .L_0)
	.align		4
.L_0:
        /*0004*/ 	.word	index@(triton__0d1d2de)
        /*0008*/ 	.word	0x0000000c


	//----- nvinfo : EIATTR_MAX_STACK_SIZE
	.align		4
.L_1:
        /*000c*/ 	.byte	0x04, 0x23
        /*000e*/ 	.short	(.L_3 - .L_2)
	.align		4
.L_2:
        /*0010*/ 	.word	index@(triton__0d1d2de)
        /*0014*/ 	.word	0x00000000


	//----- nvinfo : EIATTR_MIN_STACK_SIZE
	.align		4
.L_3:
        /*0018*/ 	.byte	0x04, 0x12
        /*001a*/ 	.short	(.L_5 - .L_4)
	.align		4
.L_4:
        /*001c*/ 	.word	index@(triton__0d1d2de)
        /*0020*/ 	.word	0x00000000


	//----- nvinfo : EIATTR_FRAME_SIZE
	.align		4
.L_5:
        /*0024*/ 	.byte	0x04, 0x11
        /*0026*/ 	.short	(.L_7 - .L_6)
	.align		4
.L_6:
        /*0028*/ 	.word	index@(triton__0d1d2de)
        /*002c*/ 	.word	0x00000000
.L_7:


//--------------------- .nv.info.triton__0d1d2de  --------------------------
	.section	.nv.info.triton__0d1d2de,"",@"SHT_CUDA_INFO"
	.align	4


	//----- nvinfo : EIATTR_CUDA_API_VERSION
	.align		4
        /*0000*/ 	.byte	0x04, 0x37
        /*0002*/ 	.short	(.L_9 - .L_8)
.L_8:
        /*0004*/ 	.word	0x0000007b


	//----- nvinfo : EIATTR_PARAM_CBANK
	.align		4
.L_9:
        /*0008*/ 	.byte	0x04, 0x0a
        /*000a*/ 	.short	(.L_11 - .L_10)
	.align		4
.L_10:
        /*000c*/ 	.word	index@(.nv.constant0.triton__0d1d2de)
        /*0010*/ 	.short	0x0160
        /*0012*/ 	.short	0x0014


	//----- nvinfo : EIATTR_CBANK_PARAM_SIZE
	.align		4
.L_11:
        /*0014*/ 	.byte	0x03, 0x19
        /*0016*/ 	.short	0x0014


	//----- nvinfo : EIATTR_KPARAM_INFO
	.align		4
        /*0018*/ 	.byte	0x04, 0x17
        /*001a*/ 	.short	(.L_13 - .L_12)
.L_12:
        /*001c*/ 	.word	0x00000000
        /*0020*/ 	.short	0x0002
        /*0022*/ 	.short	0x0010
        /*0024*/ 	.byte	0x00, 0xf0, 0x11, 0x00


	//----- nvinfo : EIATTR_KPARAM_INFO
	.align		4
.L_13:
        /*0028*/ 	.byte	0x04, 0x17
        /*002a*/ 	.short	(.L_15 - .L_14)
.L_14:
        /*002c*/ 	.word	0x00000000
        /*0030*/ 	.short	0x0001
        /*0032*/ 	.short	0x0008
        /*0034*/ 	.byte	0x00, 0xf0, 0x21, 0x00


	//----- nvinfo : EIATTR_KPARAM_INFO
	.align		4
.L_15:
        /*0038*/ 	.byte	0x04, 0x17
        /*003a*/ 	.short	(.L_17 - .L_16)
.L_16:
        /*003c*/ 	.word	0x00000000
        /*0040*/ 	.short	0x0000
        /*0042*/ 	.short	0x0000
        /*0044*/ 	.byte	0x00, 0xf0, 0x21, 0x00


	//----- nvinfo : EIATTR_MAXREG_COUNT
	.align		4
.L_17:
        /*0048*/ 	.byte	0x03, 0x1b
        /*004a*/ 	.short	0x00ff


	//----- nvinfo : EIATTR_EXIT_INSTR_OFFSETS
	.align		4
        /*004c*/ 	.byte	0x04, 0x1c
        /*004e*/ 	.short	(.L_19 - .L_18)


	//   ....[0]....
.L_18:
        /*0050*/ 	.word	0x000001e0


	//----- nvinfo : EIATTR_MAX_THREADS
	.align		4
.L_19:
        /*0054*/ 	.byte	0x04, 0x05
        /*0056*/ 	.short	(.L_21 - .L_20)
.L_20:
        /*0058*/ 	.word	0x00000100
        /*005c*/ 	.word	0x00000001
        /*0060*/ 	.word	0x00000001
.L_21:


//--------------------- .nv.rel.action            --------------------------
	.section	.nv.rel.action,"",@"SHT_CUDA_RELOCINFO"
	.align	8
	.sectionentsize	8
        /*0000*/ 	.byte	0x73, 0x00, 0x00, 0x00, 0x00, 0x00, 0x00, 0x00, 0x00, 0x00, 0x00, 0x11, 0x25, 0x00, 0x05, 0x36


//--------------------- .nv.constant0.triton__0d1d2de --------------------------
	.section	.nv.constant0.triton__0d1d2de,"a",@progbits
	.align	4
.nv.constant0.triton__0d1d2de:
	.zero		372


//--------------------- .text.triton__0d1d2de     --------------------------
	.section	.text.triton__0d1d2de,"ax",@progbits
	.sectioninfo	@"SHI_REGISTERS=12"
	.align	128
        .global         triton__0d1d2de
        .type           triton__0d1d2de,@function
        .size           triton__0d1d2de,(.L_x_1 - triton__0d1d2de)
        .other          triton__0d1d2de,@"STO_CUDA_ENTRY STV_DEFAULT"
triton__0d1d2de:
.text.triton__0d1d2de:
[----:B------:R-:W-:-:S02]  /*0000*/  IMAD.MOV.U32 R1, RZ, RZ, c[0x0][0x28] ;  /* 0x00000a00ff017624 */ /* 0x000fc400078e00ff */
[----:B------:R-:W0:Y:S01]  /*0010*/  S2R R0, SR_TID.X ;  /* 0x0000000000007919 */ /* 0x000e220000002100 */
[----:B------:R-:W-:Y:S01]  /*0020*/  IMAD.MOV.U32 R9, RZ, RZ, 0x2 ;  /* 0x00000002ff097424 */ /* 0x000fe200078e00ff */
[----:B------:R-:W-:Y:S02]  /*0030*/  ULDC.64 UR4, c[0x0][0x118] ;  /* 0x0000460000047ab9 */ /* 0x000fe40000000a00 */
[----:B------:R-:W1:Y:S01]  /*0040*/  S2R R5, SR_CTAID.X ;  /* 0x0000000000057919 */ /* 0x000e620000002500 */
[----:B0-----:R-:W-:-:S05]  /*0050*/  IMAD.SHL.U32 R0, R0, 0x2, RZ ;  /* 0x0000000200007824 */ /* 0x001fca00078e00ff */
[----:B------:R-:W-:-:S05]  /*0060*/  LOP3.LUT R0, R0, 0x1fe, RZ, 0xc0, !PT ;  /* 0x000001fe00007812 */ /* 0x000fca00078ec0ff */
[----:B-1----:R-:W-:Y:S01]  /*0070*/  IMAD R0, R5, 0x200, R0 ;  /* 0x0000020005007824 */ /* 0x002fe200078e0200 */
[----:B------:R-:W-:-:S04]  /*0080*/  SHF.R.S32.HI R5, RZ, 0x16, R5 ;  /* 0x00000016ff057819 */ /* 0x000fc80000011405 */
[----:B------:R-:W-:Y:S02]  /*0090*/  SHF.R.S32.HI R3, RZ, 0x1f, R0 ;  /* 0x0000001fff037819 */ /* 0x000fe40000011400 */
[----:B------:R-:W-:Y:S02]  /*00a0*/  SGXT R5, R5, 0x1 ;  /* 0x000000010505781a */ /* 0x000fe40000000200 */
[-C--:B------:R-:W-:Y:S02]  /*00b0*/  LEA.HI R3, R3, R0.reuse, RZ, 0x8 ;  /* 0x0000000003037211 */ /* 0x080fe400078f40ff */
[----:B------:R-:W-:Y:S02]  /*00c0*/  LEA.HI R5, R5, R0, RZ, 0xb ;  /* 0x0000000005057211 */ /* 0x000fe400078f58ff */
[----:B------:R-:W-:Y:S02]  /*00d0*/  SHF.R.S32.HI R2, RZ, 0x8, R3 ;  /* 0x00000008ff027819 */ /* 0x000fe40000011403 */
[----:B------:R-:W-:-:S02]  /*00e0*/  LOP3.LUT R3, R3, 0xffffff00, RZ, 0xc0, !PT ;  /* 0xffffff0003037812 */ /* 0x000fc400078ec0ff */
[----:B------:R-:W-:Y:S02]  /*00f0*/  LEA.HI R4, R2, R2, RZ, 0x3 ;  /* 0x0000000202047211 */ /* 0x000fe400078f18ff */
[----:B------:R-:W-:Y:S01]  /*0100*/  SHF.R.S32.HI R6, RZ, 0xb, R5 ;  /* 0x0000000bff067819 */ /* 0x000fe20000011405 */
[----:B------:R-:W-:Y:S01]  /*0110*/  IMAD.IADD R3, R0, 0x1, -R3 ;  /* 0x0000000100037824 */ /* 0x000fe200078e0a03 */
[----:B------:R-:W-:-:S03]  /*0120*/  LOP3.LUT R5, R4, 0x7f8, RZ, 0xc0, !PT ;  /* 0x000007f804057812 */ /* 0x000fc600078ec0ff */
[----:B------:R-:W-:Y:S02]  /*0130*/  IMAD R6, R6, 0x100, R3 ;  /* 0x0000010006067824 */ /* 0x000fe400078e0203 */
[----:B------:R-:W-:-:S04]  /*0140*/  IMAD.IADD R5, R2, 0x1, -R5 ;  /* 0x0000000102057824 */ /* 0x000fc800078e0a05 */
[----:B------:R-:W-:-:S04]  /*0150*/  IMAD R2, R5, 0x200000, R6 ;  /* 0x0020000005027824 */ /* 0x000fc800078e0206 */
[----:B------:R-:W-:-:S06]  /*0160*/  IMAD.WIDE R2, R2, R9, c[0x0][0x160] ;  /* 0x0000580002027625 */ /* 0x000fcc00078e0209 */
[----:B------:R-:W2:Y:S02]  /*0170*/  LDG.E R2, [R2.64] ;  /* 0x0000000402027981 */ /* 0x000ea4000c1e1900 */
[C---:B--2---:R-:W-:Y:S01]  /*0180*/  PRMT R4, R2.reuse, 0x7632, R4 ;  /* 0x0000763202047816 */ /* 0x044fe20000000004 */
[----:B------:R-:W-:-:S04]  /*0190*/  IMAD.U32 R6, R2, 0x10000, RZ ;  /* 0x0001000002067824 */ /* 0x000fc800078e00ff */
[----:B------:R-:W-:Y:S02]  /*01a0*/  IMAD.U32 R7, R4, 0x10000, RZ ;  /* 0x0001000004077824 */ /* 0x000fe400078e00ff */
[----:B------:R-:W-:-:S03]  /*01b0*/  IMAD.WIDE R4, R0, R9, c[0x0][0x168] ;  /* 0x00005a0000047625 */ /* 0x000fc600078e0209 */
[----:B------:R-:W-:-:S05]  /*01c0*/  F2FP.BF16.F32.PACK_AB R7, R7, R6 ;  /* 0x000000060707723e */ /* 0x000fca00000010ff */
[----:B------:R-:W-:Y:S01]  /*01d0*/  STG.E [R4.64], R7 ;  /* 0x0000000704007986 */ /* 0x000fe2000c101904 */
[----:B------:R-:W-:Y:S05]  /*01e0*/  EXIT ;  /* 0x000000000000794d */ /* 0x000fea0003800000 */
.L_x_0:
[----:B------:R-:W-:-:S00]  /*01f0*/  BRA `(.L_x_0) ;  /* 0xfffffff000007947 */ /* 0x000fc0000383ffff */
[----:B------:R-:W-:-:S00]  /*0200*/  NOP ;  /* 0x0000000000007918 */ /* 0x000fc00000000000 */
[----:B------:R-:W-:-:S00]  /*0210*/  NOP ;  /* 0x0000000000007918 */ /* 0x000fc00000000000 */
[----:B------:R-:W-:-:S00]  /*0220*/  NOP ;  /* 0x0000000000007918 */ /* 0x000fc00000000000 */
[----:B------:R-:W-:-:S00]  /*0230*/  NOP ;  /* 0x0000000000007918 */ /* 0x000fc00000000000 */
[----:B------:R-:W-:-:S00]  /*0240*/  NOP ;  /* 0x0000000000007918 */ /* 0x000fc00000000000 */
[----:B------:R-:W-:-:S00]  /*0250*/  NOP ;  /* 0x0000000000007918 */ /* 0x000fc00000000000 */
[----:B------:R-:W-:-:S00]  /*0260*/  NOP ;  /* 0x0000000000007918 */ /* 0x000fc00000000000 */
[----:B------:R-:W-:-:S00]  /*0270*/  NOP ;  /* 0x0000000000007918 */ /* 0x000fc00000000000 */
.L_x_1:
